//
// Generated by NVIDIA NVVM Compiler
//
// Compiler Build ID: CL-36424714
// Cuda compilation tools, release 13.0, V13.0.88
// Based on NVVM 20.0.0
//

.version 9.0
.target sm_100
.address_size 64

	// .globl	_Z22stridedBandwidthKernelILi8EEvPKcmi
.extern .shared .align 16 .b8 smem_buffer[];

.visible .entry _Z22stridedBandwidthKernelILi8EEvPKcmi(
	.param .u64 .ptr .align 1 _Z22stridedBandwidthKernelILi8EEvPKcmi_param_0,
	.param .u64 _Z22stridedBandwidthKernelILi8EEvPKcmi_param_1,
	.param .u32 _Z22stridedBandwidthKernelILi8EEvPKcmi_param_2
)
{
	.reg .pred 	%p<2>;
	.reg .b32 	%r<8>;
	.reg .b64 	%rd<12>;

	ld.param.u64 	%rd2, [_Z22stridedBandwidthKernelILi8EEvPKcmi_param_0];
	ld.param.u64 	%rd3, [_Z22stridedBandwidthKernelILi8EEvPKcmi_param_1];
	ld.param.u32 	%r2, [_Z22stridedBandwidthKernelILi8EEvPKcmi_param_2];
	mov.u32 	%r3, %ctaid.x;
	mov.u32 	%r4, %ntid.x;
	mul.wide.u32 	%rd4, %r3, %r4;
	mov.u32 	%r1, %tid.x;
	cvt.u64.u32 	%rd5, %r1;
	add.s64 	%rd1, %rd4, %rd5;
	setp.ge.u64 	%p1, %rd1, %rd3;
	@%p1 bra 	$L__BB0_2;
	cvta.to.global.u64 	%rd6, %rd2;
	cvt.s64.s32 	%rd7, %r2;
	mul.lo.s64 	%rd8, %rd1, %rd7;
	shl.b64 	%rd9, %rd8, 3;
	add.s64 	%rd10, %rd6, %rd9;
	ld.global.u64 	%rd11, [%rd10];
	shl.b32 	%r5, %r1, 3;
	mov.u32 	%r6, smem_buffer;
	add.s32 	%r7, %r6, %r5;
	st.shared.u64 	[%r7], %rd11;
$L__BB0_2:
	bar.sync 	0;
	ret;

}
	// .globl	_Z22stridedBandwidthKernelILi16EEvPKcmi
.visible .entry _Z22stridedBandwidthKernelILi16EEvPKcmi(
	.param .u64 .ptr .align 1 _Z22stridedBandwidthKernelILi16EEvPKcmi_param_0,
	.param .u64 _Z22stridedBandwidthKernelILi16EEvPKcmi_param_1,
	.param .u32 _Z22stridedBandwidthKernelILi16EEvPKcmi_param_2
)
{
	.reg .pred 	%p<2>;
	.reg .b32 	%r<8>;
	.reg .b64 	%rd<13>;

	ld.param.u64 	%rd2, [_Z22stridedBandwidthKernelILi16EEvPKcmi_param_0];
	ld.param.u64 	%rd3, [_Z22stridedBandwidthKernelILi16EEvPKcmi_param_1];
	ld.param.u32 	%r2, [_Z22stridedBandwidthKernelILi16EEvPKcmi_param_2];
	mov.u32 	%r3, %ctaid.x;
	mov.u32 	%r4, %ntid.x;
	mul.wide.u32 	%rd4, %r3, %r4;
	mov.u32 	%r1, %tid.x;
	cvt.u64.u32 	%rd5, %r1;
	add.s64 	%rd1, %rd4, %rd5;
	setp.ge.u64 	%p1, %rd1, %rd3;
	@%p1 bra 	$L__BB1_2;
	cvta.to.global.u64 	%rd6, %rd2;
	cvt.s64.s32 	%rd7, %r2;
	mul.lo.s64 	%rd8, %rd1, %rd7;
	shl.b64 	%rd9, %rd8, 4;
	add.s64 	%rd10, %rd6, %rd9;
	ld.global.v2.u64 	{%rd11, %rd12}, [%rd10];
	shl.b32 	%r5, %r1, 4;
	mov.u32 	%r6, smem_buffer;
	add.s32 	%r7, %r6, %r5;
	st.shared.v2.u64 	[%r7], {%rd11, %rd12};
$L__BB1_2:
	bar.sync 	0;
	ret;

}
	// .globl	_Z22stridedBandwidthKernelILi32EEvPKcmi
.visible .entry _Z22stridedBandwidthKernelILi32EEvPKcmi(
	.param .u64 .ptr .align 1 _Z22stridedBandwidthKernelILi32EEvPKcmi_param_0,
	.param .u64 _Z22stridedBandwidthKernelILi32EEvPKcmi_param_1,
	.param .u32 _Z22stridedBandwidthKernelILi32EEvPKcmi_param_2
)
{
	.reg .pred 	%p<2>;
	.reg .b32 	%r<8>;
	.reg .b64 	%rd<15>;

	ld.param.u64 	%rd2, [_Z22stridedBandwidthKernelILi32EEvPKcmi_param_0];
	ld.param.u64 	%rd3, [_Z22stridedBandwidthKernelILi32EEvPKcmi_param_1];
	ld.param.u32 	%r2, [_Z22stridedBandwidthKernelILi32EEvPKcmi_param_2];
	mov.u32 	%r3, %ctaid.x;
	mov.u32 	%r4, %ntid.x;
	mul.wide.u32 	%rd4, %r3, %r4;
	mov.u32 	%r1, %tid.x;
	cvt.u64.u32 	%rd5, %r1;
	add.s64 	%rd1, %rd4, %rd5;
	setp.ge.u64 	%p1, %rd1, %rd3;
	@%p1 bra 	$L__BB2_2;
	cvta.to.global.u64 	%rd6, %rd2;
	cvt.s64.s32 	%rd7, %r2;
	mul.lo.s64 	%rd8, %rd1, %rd7;
	shl.b64 	%rd9, %rd8, 5;
	add.s64 	%rd10, %rd6, %rd9;
	ld.global.v4.u64 	{%rd11, %rd12, %rd13, %rd14}, [%rd10];
	shl.b32 	%r5, %r1, 5;
	mov.u32 	%r6, smem_buffer;
	add.s32 	%r7, %r6, %r5;
	st.shared.v2.u64 	[%r7], {%rd11, %rd12};
	st.shared.v2.u64 	[%r7+16], {%rd13, %rd14};
$L__BB2_2:
	bar.sync 	0;
	ret;

}
	// .globl	_Z22stridedBandwidthKernelILi64EEvPKcmi
.visible .entry _Z22stridedBandwidthKernelILi64EEvPKcmi(
	.param .u64 .ptr .align 1 _Z22stridedBandwidthKernelILi64EEvPKcmi_param_0,
	.param .u64 _Z22stridedBandwidthKernelILi64EEvPKcmi_param_1,
	.param .u32 _Z22stridedBandwidthKernelILi64EEvPKcmi_param_2
)
{
	.reg .pred 	%p<2>;
	.reg .b32 	%r<8>;
	.reg .b64 	%rd<19>;

	ld.param.u64 	%rd2, [_Z22stridedBandwidthKernelILi64EEvPKcmi_param_0];
	ld.param.u64 	%rd3, [_Z22stridedBandwidthKernelILi64EEvPKcmi_param_1];
	ld.param.u32 	%r2, [_Z22stridedBandwidthKernelILi64EEvPKcmi_param_2];
	mov.u32 	%r3, %ctaid.x;
	mov.u32 	%r4, %ntid.x;
	mul.wide.u32 	%rd4, %r3, %r4;
	mov.u32 	%r1, %tid.x;
	cvt.u64.u32 	%rd5, %r1;
	add.s64 	%rd1, %rd4, %rd5;
	setp.ge.u64 	%p1, %rd1, %rd3;
	@%p1 bra 	$L__BB3_2;
	cvta.to.global.u64 	%rd6, %rd2;
	cvt.s64.s32 	%rd7, %r2;
	mul.lo.s64 	%rd8, %rd1, %rd7;
	shl.b64 	%rd9, %rd8, 6;
	add.s64 	%rd10, %rd6, %rd9;
	ld.global.v4.u64 	{%rd11, %rd12, %rd13, %rd14}, [%rd10];
	ld.global.v4.u64 	{%rd15, %rd16, %rd17, %rd18}, [%rd10+32];
	shl.b32 	%r5, %r1, 6;
	mov.u32 	%r6, smem_buffer;
	add.s32 	%r7, %r6, %r5;
	st.shared.v2.u64 	[%r7], {%rd11, %rd12};
	st.shared.v2.u64 	[%r7+16], {%rd13, %rd14};
	st.shared.v2.u64 	[%r7+32], {%rd15, %rd16};
	st.shared.v2.u64 	[%r7+48], {%rd17, %rd18};
$L__BB3_2:
	bar.sync 	0;
	ret;

}


// ===== COMPILED SASS (sm_100) =====

	.target	sm_100

	.elftype	@"ET_EXEC"


//--------------------- .note.nv.tkinfo           --------------------------
	.section	.note.nv.tkinfo,"",@"SHT_NOTE"
	.sectionflags	@"SHF_NOTE_NV_TKINFO"
	.tkinfo
        /*0018*/ 	.word	0x00000002
        /*0030*/ 	.string	""
        /*0030*/ 	.string	"ptxas"
        /*0030*/ 	.string	"Cuda compilation tools, release 13.0, V13.0.88"
        /*0030*/ 	.string	"Build cuda_13.0.r13.0/compiler.36424714_0"
        /*0030*/ 	.string	"-arch sm_100 -m 64 "



//--------------------- .note.nv.cuinfo           --------------------------
	.section	.note.nv.cuinfo,"",@"SHT_NOTE"
	.sectionflags	@"SHF_NOTE_NV_CUINFO"
        /*0018*/ 	.short	0x0002
        /*001a*/ 	.short	0x0064
        /*001c*/ 	.short	0x0082
	.zero		2


//--------------------- .nv.info                  --------------------------
	.section	.nv.info,"",@"SHT_CUDA_INFO"
	.align	4


	//----- nvinfo : EIATTR_REGCOUNT
	.align		4
        /*0000*/ 	.byte	0x04, 0x2f
        /*0002*/ 	.short	(.L_1 - .L_0)
	.align		4
.L_0:
        /*0004*/ 	.word	index@(_Z22stridedBandwidthKernelILi8EEvPKcmi)
        /*0008*/ 	.word	0x0000000a


	//----- nvinfo : EIATTR_FRAME_SIZE
	.align		4
.L_1:
        /*000c*/ 	.byte	0x04, 0x11
        /*000e*/ 	.short	(.L_3 - .L_2)
	.align		4
.L_2:
        /*0010*/ 	.word	index@(_Z22stridedBandwidthKernelILi8EEvPKcmi)
        /*0014*/ 	.word	0x00000000


	//----- nvinfo : EIATTR_REGCOUNT
	.align		4
.L_3:
        /*0018*/ 	.byte	0x04, 0x2f
        /*001a*/ 	.short	(.L_5 - .L_4)
	.align		4
.L_4:
        /*001c*/ 	.word	index@(_Z22stridedBandwidthKernelILi16EEvPKcmi)
        /*0020*/ 	.word	0x0000000a


	//----- nvinfo : EIATTR_FRAME_SIZE
	.align		4
.L_5:
        /*0024*/ 	.byte	0x04, 0x11
        /*0026*/ 	.short	(.L_7 - .L_6)
	.align		4
.L_6:
        /*0028*/ 	.word	index@(_Z22stridedBandwidthKernelILi16EEvPKcmi)
        /*002c*/ 	.word	0x00000000


	//----- nvinfo : EIATTR_REGCOUNT
	.align		4
.L_7:
        /*0030*/ 	.byte	0x04, 0x2f
        /*0032*/ 	.short	(.L_9 - .L_8)
	.align		4
.L_8:
        /*0034*/ 	.word	index@(_Z22stridedBandwidthKernelILi32EEvPKcmi)
        /*0038*/ 	.word	0x0000000e


	//----- nvinfo : EIATTR_FRAME_SIZE
	.align		4
.L_9:
        /*003c*/ 	.byte	0x04, 0x11
        /*003e*/ 	.short	(.L_11 - .L_10)
	.align		4
.L_10:
        /*0040*/ 	.word	index@(_Z22stridedBandwidthKernelILi32EEvPKcmi)
        /*0044*/ 	.word	0x00000000


	//----- nvinfo : EIATTR_REGCOUNT
	.align		4
.L_11:
        /*0048*/ 	.byte	0x04, 0x2f
        /*004a*/ 	.short	(.L_13 - .L_12)
	.align		4
.L_12:
        /*004c*/ 	.word	index@(_Z22stridedBandwidthKernelILi64EEvPKcmi)
        /*0050*/ 	.word	0x0000001a


	//----- nvinfo : EIATTR_FRAME_SIZE
	.align		4
.L_13:
        /*0054*/ 	.byte	0x04, 0x11
        /*0056*/ 	.short	(.L_15 - .L_14)
	.align		4
.L_14:
        /*0058*/ 	.word	index@(_Z22stridedBandwidthKernelILi64EEvPKcmi)
        /*005c*/ 	.word	0x00000000


	//----- nvinfo : EIATTR_MIN_STACK_SIZE
	.align		4
.L_15:
        /*0060*/ 	.byte	0x04, 0x12
        /*0062*/ 	.short	(.L_17 - .L_16)
	.align		4
.L_16:
        /*0064*/ 	.word	index@(_Z22stridedBandwidthKernelILi64EEvPKcmi)
        /*0068*/ 	.word	0x00000000


	//----- nvinfo : EIATTR_MIN_STACK_SIZE
	.align		4
.L_17:
        /*006c*/ 	.byte	0x04, 0x12
        /*006e*/ 	.short	(.L_19 - .L_18)
	.align		4
.L_18:
        /*0070*/ 	.word	index@(_Z22stridedBandwidthKernelILi32EEvPKcmi)
        /*0074*/ 	.word	0x00000000


	//----- nvinfo : EIATTR_MIN_STACK_SIZE
	.align		4
.L_19:
        /*0078*/ 	.byte	0x04, 0x12
        /*007a*/ 	.short	(.L_21 - .L_20)
	.align		4
.L_20:
        /*007c*/ 	.word	index@(_Z22stridedBandwidthKernelILi16EEvPKcmi)
        /*0080*/ 	.word	0x00000000


	//----- nvinfo : EIATTR_MIN_STACK_SIZE
	.align		4
.L_21:
        /*0084*/ 	.byte	0x04, 0x12
        /*0086*/ 	.short	(.L_23 - .L_22)
	.align		4
.L_22:
        /*0088*/ 	.word	index@(_Z22stridedBandwidthKernelILi8EEvPKcmi)
        /*008c*/ 	.word	0x00000000
.L_23:


//--------------------- .nv.compat                --------------------------
	.section	.nv.compat,"",@"SHT_CUDA_COMPAT_INFO"
	.align	4
        /*0000*/ 	.byte	0x02, 0x09, 0x00, 0x00, 0x02, 0x02, 0x01, 0x00, 0x02, 0x05, 0x05, 0x00, 0x03, 0x07, 0x01, 0x01
        /*0010*/ 	.byte	0x02, 0x03, 0x00, 0x00, 0x02, 0x06, 0x01, 0x00, 0x04, 0x0b, 0x08, 0x00, 0x09, 0x00, 0x00, 0x00
        /*0020*/ 	.byte	0x00, 0x00, 0x00, 0x00


//--------------------- .nv.info._Z22stridedBandwidthKernelILi64EEvPKcmi --------------------------
	.section	.nv.info._Z22stridedBandwidthKernelILi64EEvPKcmi,"",@"SHT_CUDA_INFO"
	.sectionflags	@""
	.align	4


	//----- nvinfo : EIATTR_CUDA_API_VERSION
	.align		4
        /*0000*/ 	.byte	0x04, 0x37
        /*0002*/ 	.short	(.L_25 - .L_24)
.L_24:
        /*0004*/ 	.word	0x00000082


	//----- nvinfo : EIATTR_KPARAM_INFO
	.align		4
.L_25:
        /*0008*/ 	.byte	0x04, 0x17
        /*000a*/ 	.short	(.L_27 - .L_26)
.L_26:
        /*000c*/ 	.word	0x00000000
        /*0010*/ 	.short	0x0002
        /*0012*/ 	.short	0x0010
        /*0014*/ 	.byte	0x00, 0xf0, 0x11, 0x00


	//----- nvinfo : EIATTR_KPARAM_INFO
	.align		4
.L_27:
        /*0018*/ 	.byte	0x04, 0x17
        /*001a*/ 	.short	(.L_29 - .L_28)
.L_28:
        /*001c*/ 	.word	0x00000000
        /*0020*/ 	.short	0x0001
        /*0022*/ 	.short	0x0008
        /*0024*/ 	.byte	0x00, 0xf0, 0x21, 0x00


	//----- nvinfo : EIATTR_KPARAM_INFO
	.align		4
.L_29:
        /*0028*/ 	.byte	0x04, 0x17
        /*002a*/ 	.short	(.L_31 - .L_30)
.L_30:
        /*002c*/ 	.word	0x00000000
        /*0030*/ 	.short	0x0000
        /*0032*/ 	.short	0x0000
        /*0034*/ 	.byte	0x00, 0xf5, 0x21, 0x00


	//----- nvinfo : EIATTR_SPARSE_MMA_MASK
	.align		4
.L_31:
        /*0038*/ 	.byte	0x03, 0x50
        /*003a*/ 	.short	0x0000


	//----- nvinfo : EIATTR_MAXREG_COUNT
	.align		4
        /*003c*/ 	.byte	0x03, 0x1b
        /*003e*/ 	.short	0x00ff


	//----- nvinfo : EIATTR_NUM_BARRIERS
	.align		4
        /*0040*/ 	.byte	0x02, 0x4c
        /*0042*/ 	.byte	0x01
	.zero		1


	//----- nvinfo : EIATTR_MERCURY_ISA_VERSION
	.align		4
        /*0044*/ 	.byte	0x03, 0x5f
        /*0046*/ 	.short	0x0101


	//----- nvinfo : EIATTR_VRC_CTA_INIT_COUNT
	.align		4
        /*0048*/ 	.byte	0x02, 0x4a
	.zero		1
	.zero		1


	//----- nvinfo : EIATTR_EXIT_INSTR_OFFSETS
	.align		4
        /*004c*/ 	.byte	0x04, 0x1c
        /*004e*/ 	.short	(.L_33 - .L_32)


	//   ....[0]....
.L_32:
        /*0050*/ 	.word	0x00000210


	//----- nvinfo : EIATTR_CRS_STACK_SIZE
	.align		4
.L_33:
        /*0054*/ 	.byte	0x04, 0x1e
        /*0056*/ 	.short	(.L_35 - .L_34)
.L_34:
        /*0058*/ 	.word	0x00000000


	//----- nvinfo : EIATTR_CBANK_PARAM_SIZE
	.align		4
.L_35:
        /*005c*/ 	.byte	0x03, 0x19
        /*005e*/ 	.short	0x0014


	//----- nvinfo : EIATTR_PARAM_CBANK
	.align		4
        /*0060*/ 	.byte	0x04, 0x0a
        /*0062*/ 	.short	(.L_37 - .L_36)
	.align		4
.L_36:
        /*0064*/ 	.word	index@(.nv.constant0._Z22stridedBandwidthKernelILi64EEvPKcmi)
        /*0068*/ 	.short	0x0380
        /*006a*/ 	.short	0x0014


	//----- nvinfo : EIATTR_SW_WAR
	.align		4
.L_37:
        /*006c*/ 	.byte	0x04, 0x36
        /*006e*/ 	.short	(.L_39 - .L_38)
.L_38:
        /*0070*/ 	.word	0x00000008
.L_39:


//--------------------- .nv.info._Z22stridedBandwidthKernelILi32EEvPKcmi --------------------------
	.section	.nv.info._Z22stridedBandwidthKernelILi32EEvPKcmi,"",@"SHT_CUDA_INFO"
	.sectionflags	@""
	.align	4


	//----- nvinfo : EIATTR_CUDA_API_VERSION
	.align		4
        /*0000*/ 	.byte	0x04, 0x37
        /*0002*/ 	.short	(.L_41 - .L_40)
.L_40:
        /*0004*/ 	.word	0x00000082


	//----- nvinfo : EIATTR_KPARAM_INFO
	.align		4
.L_41:
        /*0008*/ 	.byte	0x04, 0x17
        /*000a*/ 	.short	(.L_43 - .L_42)
.L_42:
        /*000c*/ 	.word	0x00000000
        /*0010*/ 	.short	0x0002
        /*0012*/ 	.short	0x0010
        /*0014*/ 	.byte	0x00, 0xf0, 0x11, 0x00


	//----- nvinfo : EIATTR_KPARAM_INFO
	.align		4
.L_43:
        /*0018*/ 	.byte	0x04, 0x17
        /*001a*/ 	.short	(.L_45 - .L_44)
.L_44:
        /*001c*/ 	.word	0x00000000
        /*0020*/ 	.short	0x0001
        /*0022*/ 	.short	0x0008
        /*0024*/ 	.byte	0x00, 0xf0, 0x21, 0x00


	//----- nvinfo : EIATTR_KPARAM_INFO
	.align		4
.L_45:
        /*0028*/ 	.byte	0x04, 0x17
        /*002a*/ 	.short	(.L_47 - .L_46)
.L_46:
        /*002c*/ 	.word	0x00000000
        /*0030*/ 	.short	0x0000
        /*0032*/ 	.short	0x0000
        /*0034*/ 	.byte	0x00, 0xf5, 0x21, 0x00


	//----- nvinfo : EIATTR_SPARSE_MMA_MASK
	.align		4
.L_47:
        /*0038*/ 	.byte	0x03, 0x50
        /*003a*/ 	.short	0x0000


	//----- nvinfo : EIATTR_MAXREG_COUNT
	.align		4
        /*003c*/ 	.byte	0x03, 0x1b
        /*003e*/ 	.short	0x00ff


	//----- nvinfo : EIATTR_NUM_BARRIERS
	.align		4
        /*0040*/ 	.byte	0x02, 0x4c
        /*0042*/ 	.byte	0x01
	.zero		1


	//----- nvinfo : EIATTR_MERCURY_ISA_VERSION
	.align		4
        /*0044*/ 	.byte	0x03, 0x5f
        /*0046*/ 	.short	0x0101


	//----- nvinfo : EIATTR_VRC_CTA_INIT_COUNT
	.align		4
        /*0048*/ 	.byte	0x02, 0x4a
	.zero		1
	.zero		1


	//----- nvinfo : EIATTR_EXIT_INSTR_OFFSETS
	.align		4
        /*004c*/ 	.byte	0x04, 0x1c
        /*004e*/ 	.short	(.L_49 - .L_48)


	//   ....[0]....
.L_48:
        /*0050*/ 	.word	0x000001e0


	//----- nvinfo : EIATTR_CRS_STACK_SIZE
	.align		4
.L_49:
        /*0054*/ 	.byte	0x04, 0x1e
        /*0056*/ 	.short	(.L_51 - .L_50)
.L_50:
        /*0058*/ 	.word	0x00000000


	//----- nvinfo : EIATTR_CBANK_PARAM_SIZE
	.align		4
.L_51:
        /*005c*/ 	.byte	0x03, 0x19
        /*005e*/ 	.short	0x0014


	//----- nvinfo : EIATTR_PARAM_CBANK
	.align		4
        /*0060*/ 	.byte	0x04, 0x0a
        /*0062*/ 	.short	(.L_53 - .L_52)
	.align		4
.L_52:
        /*0064*/ 	.word	index@(.nv.constant0._Z22stridedBandwidthKernelILi32EEvPKcmi)
        /*0068*/ 	.short	0x0380
        /*006a*/ 	.short	0x0014


	//----- nvinfo : EIATTR_SW_WAR
	.align		4
.L_53:
        /*006c*/ 	.byte	0x04, 0x36
        /*006e*/ 	.short	(.L_55 - .L_54)
.L_54:
        /*0070*/ 	.word	0x00000008
.L_55:


//--------------------- .nv.info._Z22stridedBandwidthKernelILi16EEvPKcmi --------------------------
	.section	.nv.info._Z22stridedBandwidthKernelILi16EEvPKcmi,"",@"SHT_CUDA_INFO"
	.sectionflags	@""
	.align	4


	//----- nvinfo : EIATTR_CUDA_API_VERSION
	.align		4
        /*0000*/ 	.byte	0x04, 0x37
        /*0002*/ 	.short	(.L_57 - .L_56)
.L_56:
        /*0004*/ 	.word	0x00000082


	//----- nvinfo : EIATTR_KPARAM_INFO
	.align		4
.L_57:
        /*0008*/ 	.byte	0x04, 0x17
        /*000a*/ 	.short	(.L_59 - .L_58)
.L_58:
        /*000c*/ 	.word	0x00000000
        /*0010*/ 	.short	0x0002
        /*0012*/ 	.short	0x0010
        /*0014*/ 	.byte	0x00, 0xf0, 0x11, 0x00


	//----- nvinfo : EIATTR_KPARAM_INFO
	.align		4
.L_59:
        /*0018*/ 	.byte	0x04, 0x17
        /*001a*/ 	.short	(.L_61 - .L_60)
.L_60:
        /*001c*/ 	.word	0x00000000
        /*0020*/ 	.short	0x0001
        /*0022*/ 	.short	0x0008
        /*0024*/ 	.byte	0x00, 0xf0, 0x21, 0x00


	//----- nvinfo : EIATTR_KPARAM_INFO
	.align		4
.L_61:
        /*0028*/ 	.byte	0x04, 0x17
        /*002a*/ 	.short	(.L_63 - .L_62)
.L_62:
        /*002c*/ 	.word	0x00000000
        /*0030*/ 	.short	0x0000
        /*0032*/ 	.short	0x0000
        /*0034*/ 	.byte	0x00, 0xf5, 0x21, 0x00


	//----- nvinfo : EIATTR_SPARSE_MMA_MASK
	.align		4
.L_63:
        /*0038*/ 	.byte	0x03, 0x50
        /*003a*/ 	.short	0x0000


	//----- nvinfo : EIATTR_MAXREG_COUNT
	.align		4
        /*003c*/ 	.byte	0x03, 0x1b
        /*003e*/ 	.short	0x00ff


	//----- nvinfo : EIATTR_NUM_BARRIERS
	.align		4
        /*0040*/ 	.byte	0x02, 0x4c
        /*0042*/ 	.byte	0x01
	.zero		1


	//----- nvinfo : EIATTR_MERCURY_ISA_VERSION
	.align		4
        /*0044*/ 	.byte	0x03, 0x5f
        /*0046*/ 	.short	0x0101


	//----- nvinfo : EIATTR_VRC_CTA_INIT_COUNT
	.align		4
        /*0048*/ 	.byte	0x02, 0x4a
	.zero		1
	.zero		1


	//----- nvinfo : EIATTR_EXIT_INSTR_OFFSETS
	.align		4
        /*004c*/ 	.byte	0x04, 0x1c
        /*004e*/ 	.short	(.L_65 - .L_64)


	//   ....[0]....
.L_64:
        /*0050*/ 	.word	0x000001d0


	//----- nvinfo : EIATTR_CRS_STACK_SIZE
	.align		4
.L_65:
        /*0054*/ 	.byte	0x04, 0x1e
        /*0056*/ 	.short	(.L_67 - .L_66)
.L_66:
        /*0058*/ 	.word	0x00000000


	//----- nvinfo : EIATTR_CBANK_PARAM_SIZE
	.align		4
.L_67:
        /*005c*/ 	.byte	0x03, 0x19
        /*005e*/ 	.short	0x0014


	//----- nvinfo : EIATTR_PARAM_CBANK
	.align		4
        /*0060*/ 	.byte	0x04, 0x0a
        /*0062*/ 	.short	(.L_69 - .L_68)
	.align		4
.L_68:
        /*0064*/ 	.word	index@(.nv.constant0._Z22stridedBandwidthKernelILi16EEvPKcmi)
        /*0068*/ 	.short	0x0380
        /*006a*/ 	.short	0x0014


	//----- nvinfo : EIATTR_SW_WAR
	.align		4
.L_69:
        /*006c*/ 	.byte	0x04, 0x36
        /*006e*/ 	.short	(.L_71 - .L_70)
.L_70:
        /*0070*/ 	.word	0x00000008
.L_71:


//--------------------- .nv.info._Z22stridedBandwidthKernelILi8EEvPKcmi --------------------------
	.section	.nv.info._Z22stridedBandwidthKernelILi8EEvPKcmi,"",@"SHT_CUDA_INFO"
	.sectionflags	@""
	.align	4


	//----- nvinfo : EIATTR_CUDA_API_VERSION
	.align		4
        /*0000*/ 	.byte	0x04, 0x37
        /*0002*/ 	.short	(.L_73 - .L_72)
.L_72:
        /*0004*/ 	.word	0x00000082


	//----- nvinfo : EIATTR_KPARAM_INFO
	.align		4
.L_73:
        /*0008*/ 	.byte	0x04, 0x17
        /*000a*/ 	.short	(.L_75 - .L_74)
.L_74:
        /*000c*/ 	.word	0x00000000
        /*0010*/ 	.short	0x0002
        /*0012*/ 	.short	0x0010
        /*0014*/ 	.byte	0x00, 0xf0, 0x11, 0x00


	//----- nvinfo : EIATTR_KPARAM_INFO
	.align		4
.L_75:
        /*0018*/ 	.byte	0x04, 0x17
        /*001a*/ 	.short	(.L_77 - .L_76)
.L_76:
        /*001c*/ 	.word	0x00000000
        /*0020*/ 	.short	0x0001
        /*0022*/ 	.short	0x0008
        /*0024*/ 	.byte	0x00, 0xf0, 0x21, 0x00


	//----- nvinfo : EIATTR_KPARAM_INFO
	.align		4
.L_77:
        /*0028*/ 	.byte	0x04, 0x17
        /*002a*/ 	.short	(.L_79 - .L_78)
.L_78:
        /*002c*/ 	.word	0x00000000
        /*0030*/ 	.short	0x0000
        /*0032*/ 	.short	0x0000
        /*0034*/ 	.byte	0x00, 0xf5, 0x21, 0x00


	//----- nvinfo : EIATTR_SPARSE_MMA_MASK
	.align		4
.L_79:
        /*0038*/ 	.byte	0x03, 0x50
        /*003a*/ 	.short	0x0000


	//----- nvinfo : EIATTR_MAXREG_COUNT
	.align		4
        /*003c*/ 	.byte	0x03, 0x1b
        /*003e*/ 	.short	0x00ff


	//----- nvinfo : EIATTR_NUM_BARRIERS
	.align		4
        /*0040*/ 	.byte	0x02, 0x4c
        /*0042*/ 	.byte	0x01
	.zero		1


	//----- nvinfo : EIATTR_MERCURY_ISA_VERSION
	.align		4
        /*0044*/ 	.byte	0x03, 0x5f
        /*0046*/ 	.short	0x0101


	//----- nvinfo : EIATTR_VRC_CTA_INIT_COUNT
	.align		4
        /*0048*/ 	.byte	0x02, 0x4a
	.zero		1
	.zero		1


	//----- nvinfo : EIATTR_EXIT_INSTR_OFFSETS
	.align		4
        /*004c*/ 	.byte	0x04, 0x1c
        /*004e*/ 	.short	(.L_81 - .L_80)


	//   ....[0]....
.L_80:
        /*0050*/ 	.word	0x000001d0


	//----- nvinfo : EIATTR_CRS_STACK_SIZE
	.align		4
.L_81:
        /*0054*/ 	.byte	0x04, 0x1e
        /*0056*/ 	.short	(.L_83 - .L_82)
.L_82:
        /*0058*/ 	.word	0x00000000


	//----- nvinfo : EIATTR_CBANK_PARAM_SIZE
	.align		4
.L_83:
        /*005c*/ 	.byte	0x03, 0x19
        /*005e*/ 	.short	0x0014


	//----- nvinfo : EIATTR_PARAM_CBANK
	.align		4
        /*0060*/ 	.byte	0x04, 0x0a
        /*0062*/ 	.short	(.L_85 - .L_84)
	.align		4
.L_84:
        /*0064*/ 	.word	index@(.nv.constant0._Z22stridedBandwidthKernelILi8EEvPKcmi)
        /*0068*/ 	.short	0x0380
        /*006a*/ 	.short	0x0014


	//----- nvinfo : EIATTR_SW_WAR
	.align		4
.L_85:
        /*006c*/ 	.byte	0x04, 0x36
        /*006e*/ 	.short	(.L_87 - .L_86)
.L_86:
        /*0070*/ 	.word	0x00000008
.L_87:


//--------------------- .nv.callgraph             --------------------------
	.section	.nv.callgraph,"",@"SHT_CUDA_CALLGRAPH"
	.align	4
	.sectionentsize	8
	.align		4
        /*0000*/ 	.word	0x00000000
	.align		4
        /*0004*/ 	.word	0xffffffff
	.align		4
        /*0008*/ 	.word	0x00000000
	.align		4
        /*000c*/ 	.word	0xfffffffe
	.align		4
        /*0010*/ 	.word	0x00000000
	.align		4
        /*0014*/ 	.word	0xfffffffd
	.align		4
        /*0018*/ 	.word	0x00000000
	.align		4
        /*001c*/ 	.word	0xfffffffc


//--------------------- .text._Z22stridedBandwidthKernelILi64EEvPKcmi --------------------------
	.section	.text._Z22stridedBandwidthKernelILi64EEvPKcmi,"ax",@progbits
	.align	128
        .global         _Z22stridedBandwidthKernelILi64EEvPKcmi
        .type           _Z22stridedBandwidthKernelILi64EEvPKcmi,@function
        .size           _Z22stridedBandwidthKernelILi64EEvPKcmi,(.L_x_12 - _Z22stridedBandwidthKernelILi64EEvPKcmi)
        .other          _Z22stridedBandwidthKernelILi64EEvPKcmi,@"STO_CUDA_ENTRY STV_DEFAULT"
_Z22stridedBandwidthKernelILi64EEvPKcmi:
.text._Z22stridedBandwidthKernelILi64EEvPKcmi:
[----:B------:R-:W-:Y:S01]  /*0000*/  LDC R1, c[0x0][0x37c] ;  /* 0x0000df00ff017b82 */ /* 0x000fe20000000800 */
[----:B------:R-:W0:Y:S07]  /*0010*/  S2R R2, SR_TID.X ;  /* 0x0000000000027919 */ /* 0x000e2e0000002100 */
[----:B------:R-:W0:Y:S01]  /*0020*/  S2UR UR4, SR_CTAID.X ;  /* 0x00000000000479c3 */ /* 0x000e220000002500 */
[----:B------:R-:W1:Y:S01]  /*0030*/  LDCU.64 UR6, c[0x0][0x388] ;  /* 0x00007100ff0677ac */ /* 0x000e620008000a00 */
[----:B------:R-:W-:Y:S01]  /*0040*/  IMAD.MOV.U32 R3, RZ, RZ, RZ ;  /* 0x000000ffff037224 */ /* 0x000fe200078e00ff */
[----:B------:R-:W-:Y:S05]  /*0050*/  BSSY.RECONVERGENT B0, `(.L_x_0) ;  /* 0x000001a000007945 */ /* 0x000fea0003800200 */
[----:B------:R-:W0:Y:S02]  /*0060*/  LDC R5, c[0x0][0x360] ;  /* 0x0000d800ff057b82 */ /* 0x000e240000000800 */
[----:B0-----:R-:W-:-:S03]  /*0070*/  IMAD.WIDE.U32 R4, R5, UR4, R2 ;  /* 0x0000000405047c25 */ /* 0x001fc6000f8e0002 */
[----:B-1----:R-:W-:-:S04]  /*0080*/  ISETP.GE.U32.AND P0, PT, R4, UR6, PT ;  /* 0x0000000604007c0c */ /* 0x002fc8000bf06070 */
[----:B------:R-:W-:-:S13]  /*0090*/  ISETP.GE.U32.AND.EX P0, PT, R5, UR7, PT, P0 ;  /* 0x0000000705007c0c */ /* 0x000fda000bf06100 */
[----:B------:R-:W-:Y:S05]  /*00a0*/  @P0 BRA `(.L_x_1) ;  /* 0x0000000000500947 */ /* 0x000fea0003800000 */
[----:B------:R-:W0:Y:S01]  /*00b0*/  LDCU UR7, c[0x0][0x390] ;  /* 0x00007200ff0777ac */ /* 0x000e220008000800 */
[----:B------:R-:W1:Y:S01]  /*00c0*/  LDCU.64 UR8, c[0x0][0x380] ;  /* 0x00007000ff0877ac */ /* 0x000e620008000a00 */
[----:B------:R-:W2:Y:S01]  /*00d0*/  LDCU.64 UR4, c[0x0][0x358] ;  /* 0x00006b00ff0477ac */ /* 0x000ea20008000a00 */
[----:B0-----:R-:W-:Y:S02]  /*00e0*/  USHF.R.S32.HI UR6, URZ, 0x1f, UR7 ;  /* 0x0000001fff067899 */ /* 0x001fe40008011407 */
[----:B------:R-:W-:Y:S02]  /*00f0*/  IMAD R3, R5, UR7, RZ ;  /* 0x0000000705037c24 */ /* 0x000fe4000f8e02ff */
[----:B------:R-:W-:-:S04]  /*0100*/  IMAD.WIDE.U32 R6, R4, UR7, RZ ;  /* 0x0000000704067c25 */ /* 0x000fc8000f8e00ff */
[----:B------:R-:W-:Y:S01]  /*0110*/  IMAD R3, R4, UR6, R3 ;  /* 0x0000000604037c24 */ /* 0x000fe2000f8e0203 */
[----:B-1----:R-:W-:-:S04]  /*0120*/  LEA R12, P0, R6, UR8, 0x6 ;  /* 0x00000008060c7c11 */ /* 0x002fc8000f8030ff */
[----:B------:R-:W-:-:S04]  /*0130*/  IADD3 R3, PT, PT, R7, R3, RZ ;  /* 0x0000000307037210 */ /* 0x000fc80007ffe0ff */
[----:B------:R-:W-:-:S05]  /*0140*/  LEA.HI.X R13, R6, UR9, R3, 0x6, P0 ;  /* 0x00000009060d7c11 */ /* 0x000fca00080f3403 */
[----:B--2---:R-:W2:Y:S04]  /*0150*/  LDG.E.ENL2.256 R4, R8, desc[UR4][R12.64] ;  /* 0xfe0000040c08797e */ /* 0x004ea80008121904 */
[----:B------:R-:W3:Y:S01]  /*0160*/  LDG.E.ENL2.256 R20, R16, desc[UR4][R12.64+0x20] ;  /* 0xfe0001040c10797e */ /* 0x000ee20008121914 */
[----:B------:R-:W0:Y:S01]  /*0170*/  S2UR UR5, SR_CgaCtaId ;  /* 0x00000000000579c3 */ /* 0x000e220000008800 */
[----:B------:R-:W-:Y:S02]  /*0180*/  UMOV UR4, 0x400 ;  /* 0x0000040000047882 */ /* 0x000fe40000000000 */
[----:B0-----:R-:W-:-:S06]  /*0190*/  ULEA UR4, UR5, UR4, 0x18 ;  /* 0x0000000405047291 */ /* 0x001fcc000f8ec0ff */
[----:B------:R-:W-:-:S05]  /*01a0*/  LEA R3, R2, UR4, 0x6 ;  /* 0x0000000402037c11 */ /* 0x000fca000f8e30ff */
[----:B--2---:R0:W-:Y:S04]  /*01b0*/  STS.128 [R3], R8 ;  /* 0x0000000803007388 */ /* 0x0041e80000000c00 */
[----:B------:R0:W-:Y:S04]  /*01c0*/  STS.128 [R3+0x10], R4 ;  /* 0x0000100403007388 */ /* 0x0001e80000000c00 */
[----:B---3--:R0:W-:Y:S04]  /*01d0*/  STS.128 [R3+0x20], R16 ;  /* 0x0000201003007388 */ /* 0x0081e80000000c00 */
[----:B------:R0:W-:Y:S02]  /*01e0*/  STS.128 [R3+0x30], R20 ;  /* 0x0000301403007388 */ /* 0x0001e40000000c00 */
.L_x_1:
[----:B------:R-:W-:Y:S05]  /*01f0*/  BSYNC.RECONVERGENT B0 ;  /* 0x0000000000007941 */ /* 0x000fea0003800200 */
.L_x_0:
[----:B------:R-:W-:Y:S06]  /*0200*/  BAR.SYNC.DEFER_BLOCKING 0x0 ;  /* 0x0000000000007b1d */ /* 0x000fec0000010000 */
[----:B------:R-:W-:Y:S05]  /*0210*/  EXIT ;  /* 0x000000000000794d */ /* 0x000fea0003800000 */
.L_x_2:
[----:B------:R-:W-:-:S00]  /*0220*/  BRA `(.L_x_2) ;  /* 0xfffffffc00fc7947 */ /* 0x000fc0000383ffff */
[----:B------:R-:W-:-:S00]  /*0230*/  NOP ;  /* 0x0000000000007918 */ /* 0x000fc00000000000 */
        /* <DEDUP_REMOVED lines=12> */
.L_x_12:


//--------------------- .text._Z22stridedBandwidthKernelILi32EEvPKcmi --------------------------
	.section	.text._Z22stridedBandwidthKernelILi32EEvPKcmi,"ax",@progbits
	.align	128
        .global         _Z22stridedBandwidthKernelILi32EEvPKcmi
        .type           _Z22stridedBandwidthKernelILi32EEvPKcmi,@function
        .size           _Z22stridedBandwidthKernelILi32EEvPKcmi,(.L_x_13 - _Z22stridedBandwidthKernelILi32EEvPKcmi)
        .other          _Z22stridedBandwidthKernelILi32EEvPKcmi,@"STO_CUDA_ENTRY STV_DEFAULT"
_Z22stridedBandwidthKernelILi32EEvPKcmi:
.text._Z22stridedBandwidthKernelILi32EEvPKcmi:
        /* <DEDUP_REMOVED lines=20> */
[----:B------:R-:W-:-:S06]  /*0140*/  LEA.HI.X R5, R6, UR9, R3, 0x5, P0 ;  /* 0x0000000906057c11 */ /* 0x000fcc00080f2c03 */
[----:B--2---:R-:W2:Y:S01]  /*0150*/  LDG.E.ENL2.256 R8, R4, desc[UR4][R4.64] ;  /* 0xfe0000040404797e */ /* 0x004ea20008121908 */
[----:B------:R-:W0:Y:S01]  /*0160*/  S2UR UR5, SR_CgaCtaId ;  /* 0x00000000000579c3 */ /* 0x000e220000008800 */
[----:B------:R-:W-:Y:S02]  /*0170*/  UMOV UR4, 0x400 ;  /* 0x0000040000047882 */ /* 0x000fe40000000000 */
[----:B0-----:R-:W-:-:S06]  /*0180*/  ULEA UR4, UR5, UR4, 0x18 ;  /* 0x0000000405047291 */ /* 0x001fcc000f8ec0ff */
[----:B------:R-:W-:-:S05]  /*0190*/  LEA R3, R2, UR4, 0x5 ;  /* 0x0000000402037c11 */ /* 0x000fca000f8e28ff */
[----:B--2---:R0:W-:Y:S04]  /*01a0*/  STS.128 [R3], R4 ;  /* 0x0000000403007388 */ /* 0x0041e80000000c00 */
[----:B------:R0:W-:Y:S02]  /*01b0*/  STS.128 [R3+0x10], R8 ;  /* 0x0000100803007388 */ /* 0x0001e40000000c00 */
.L_x_4:
[----:B------:R-:W-:Y:S05]  /*01c0*/  BSYNC.RECONVERGENT B0 ;  /* 0x0000000000007941 */ /* 0x000fea0003800200 */
.L_x_3:
[----:B------:R-:W-:Y:S06]  /*01d0*/  BAR.SYNC.DEFER_BLOCKING 0x0 ;  /* 0x0000000000007b1d */ /* 0x000fec0000010000 */
[----:B------:R-:W-:Y:S05]  /*01e0*/  EXIT ;  /* 0x000000000000794d */ /* 0x000fea0003800000 */
.L_x_5:
        /* <DEDUP_REMOVED lines=9> */
.L_x_13:


//--------------------- .text._Z22stridedBandwidthKernelILi16EEvPKcmi --------------------------
	.section	.text._Z22stridedBandwidthKernelILi16EEvPKcmi,"ax",@progbits
	.align	128
        .global         _Z22stridedBandwidthKernelILi16EEvPKcmi
        .type           _Z22stridedBandwidthKernelILi16EEvPKcmi,@function
        .size           _Z22stridedBandwidthKernelILi16EEvPKcmi,(.L_x_14 - _Z22stridedBandwidthKernelILi16EEvPKcmi)
        .other          _Z22stridedBandwidthKernelILi16EEvPKcmi,@"STO_CUDA_ENTRY STV_DEFAULT"
_Z22stridedBandwidthKernelILi16EEvPKcmi:
.text._Z22stridedBandwidthKernelILi16EEvPKcmi:
        /* <DEDUP_REMOVED lines=21> */
[----:B--2---:R-:W2:Y:S01]  /*0150*/  LDG.E.128 R4, desc[UR4][R4.64] ;  /* 0x0000000404047981 */ /* 0x004ea2000c1e1d00 */
[----:B------:R-:W0:Y:S01]  /*0160*/  S2UR UR5, SR_CgaCtaId ;  /* 0x00000000000579c3 */ /* 0x000e220000008800 */
[----:B------:R-:W-:Y:S02]  /*0170*/  UMOV UR4, 0x400 ;  /* 0x0000040000047882 */ /* 0x000fe40000000000 */
[----:B0-----:R-:W-:-:S06]  /*0180*/  ULEA UR4, UR5, UR4, 0x18 ;  /* 0x0000000405047291 */ /* 0x001fcc000f8ec0ff */
[----:B------:R-:W-:-:S05]  /*0190*/  LEA R3, R2, UR4, 0x4 ;  /* 0x0000000402037c11 */ /* 0x000fca000f8e20ff */
[----:B--2---:R0:W-:Y:S02]  /*01a0*/  STS.128 [R3], R4 ;  /* 0x0000000403007388 */ /* 0x0041e40000000c00 */
.L_x_7:
[----:B------:R-:W-:Y:S05]  /*01b0*/  BSYNC.RECONVERGENT B0 ;  /* 0x0000000000007941 */ /* 0x000fea0003800200 */
.L_x_6:
[----:B------:R-:W-:Y:S06]  /*01c0*/  BAR.SYNC.DEFER_BLOCKING 0x0 ;  /* 0x0000000000007b1d */ /* 0x000fec0000010000 */
[----:B------:R-:W-:Y:S05]  /*01d0*/  EXIT ;  /* 0x000000000000794d */ /* 0x000fea0003800000 */
.L_x_8:
        /* <DEDUP_REMOVED lines=10> */
.L_x_14:


//--------------------- .text._Z22stridedBandwidthKernelILi8EEvPKcmi --------------------------
	.section	.text._Z22stridedBandwidthKernelILi8EEvPKcmi,"ax",@progbits
	.align	128
        .global         _Z22stridedBandwidthKernelILi8EEvPKcmi
        .type           _Z22stridedBandwidthKernelILi8EEvPKcmi,@function
        .size           _Z22stridedBandwidthKernelILi8EEvPKcmi,(.L_x_15 - _Z22stridedBandwidthKernelILi8EEvPKcmi)
        .other          _Z22stridedBandwidthKernelILi8EEvPKcmi,@"STO_CUDA_ENTRY STV_DEFAULT"
_Z22stridedBandwidthKernelILi8EEvPKcmi:
.text._Z22stridedBandwidthKernelILi8EEvPKcmi:
        /* <DEDUP_REMOVED lines=21> */
[----:B--2---:R-:W2:Y:S01]  /*0150*/  LDG.E.64 R4, desc[UR4][R4.64] ;  /* 0x0000000404047981 */ /* 0x004ea2000c1e1b00 */
[----:B------:R-:W0:Y:S01]  /*0160*/  S2UR UR5, SR_CgaCtaId ;  /* 0x00000000000579c3 */ /* 0x000e220000008800 */
[----:B------:R-:W-:Y:S02]  /*0170*/  UMOV UR4, 0x400 ;  /* 0x0000040000047882 */ /* 0x000fe40000000000 */
[----:B0-----:R-:W-:-:S06]  /*0180*/  ULEA UR4, UR5, UR4, 0x18 ;  /* 0x0000000405047291 */ /* 0x001fcc000f8ec0ff */
[----:B------:R-:W-:-:S05]  /*0190*/  LEA R3, R2, UR4, 0x3 ;  /* 0x0000000402037c11 */ /* 0x000fca000f8e18ff */
[----:B--2---:R0:W-:Y:S02]  /*01a0*/  STS.64 [R3], R4 ;  /* 0x0000000403007388 */ /* 0x0041e40000000a00 */
.L_x_10:
[----:B------:R-:W-:Y:S05]  /*01b0*/  BSYNC.RECONVERGENT B0 ;  /* 0x0000000000007941 */ /* 0x000fea0003800200 */
.L_x_9:
[----:B------:R-:W-:Y:S06]  /*01c0*/  BAR.SYNC.DEFER_BLOCKING 0x0 ;  /* 0x0000000000007b1d */ /* 0x000fec0000010000 */
[----:B------:R-:W-:Y:S05]  /*01d0*/  EXIT ;  /* 0x000000000000794d */ /* 0x000fea0003800000 */
.L_x_11:
        /* <DEDUP_REMOVED lines=10> */
.L_x_15:


//--------------------- .nv.shared._Z22stridedBandwidthKernelILi64EEvPKcmi --------------------------
	.section	.nv.shared._Z22stridedBandwidthKernelILi64EEvPKcmi,"aw",@nobits
	.sectionflags	@""
	.align	16
	.zero		1024


//--------------------- .nv.shared.reserved.0     --------------------------
	.section	.nv.shared.reserved.0,"aw",@nobits
	.weak		__nv_reservedSMEM_offset_0_alias
	.size		__nv_reservedSMEM_offset_0_alias, 0, 64
	.other		__nv_reservedSMEM_offset_0_alias,@"STO_CUDA_RESERVED_SHARED STV_DEFAULT"
__nv_reservedSMEM_offset_0_alias:
	.zero		0
	.zero		64


//--------------------- .nv.shared._Z22stridedBandwidthKernelILi32EEvPKcmi --------------------------
	.section	.nv.shared._Z22stridedBandwidthKernelILi32EEvPKcmi,"aw",@nobits
	.sectionflags	@""
	.align	16
	.zero		1024


//--------------------- .nv.shared._Z22stridedBandwidthKernelILi16EEvPKcmi --------------------------
	.section	.nv.shared._Z22stridedBandwidthKernelILi16EEvPKcmi,"aw",@nobits
	.sectionflags	@""
	.align	16
	.zero		1024


//--------------------- .nv.shared._Z22stridedBandwidthKernelILi8EEvPKcmi --------------------------
	.section	.nv.shared._Z22stridedBandwidthKernelILi8EEvPKcmi,"aw",@nobits
	.sectionflags	@""
	.align	16
	.zero		1024


//--------------------- .nv.constant0._Z22stridedBandwidthKernelILi64EEvPKcmi --------------------------
	.section	.nv.constant0._Z22stridedBandwidthKernelILi64EEvPKcmi,"a",@progbits
	.sectionflags	@""
	.align	4
.nv.constant0._Z22stridedBandwidthKernelILi64EEvPKcmi:
	.zero		916


//--------------------- .nv.constant0._Z22stridedBandwidthKernelILi32EEvPKcmi --------------------------
	.section	.nv.constant0._Z22stridedBandwidthKernelILi32EEvPKcmi,"a",@progbits
	.sectionflags	@""
	.align	4
.nv.constant0._Z22stridedBandwidthKernelILi32EEvPKcmi:
	.zero		916


//--------------------- .nv.constant0._Z22stridedBandwidthKernelILi16EEvPKcmi --------------------------
	.section	.nv.constant0._Z22stridedBandwidthKernelILi16EEvPKcmi,"a",@progbits
	.sectionflags	@""
	.align	4
.nv.constant0._Z22stridedBandwidthKernelILi16EEvPKcmi:
	.zero		916


//--------------------- .nv.constant0._Z22stridedBandwidthKernelILi8EEvPKcmi --------------------------
	.section	.nv.constant0._Z22stridedBandwidthKernelILi8EEvPKcmi,"a",@progbits
	.sectionflags	@""
	.align	4
.nv.constant0._Z22stridedBandwidthKernelILi8EEvPKcmi:
	.zero		916


//--------------------- SYMBOLS --------------------------

	.type		.nv.reservedSmem.offset0,@object
	.size		.nv.reservedSmem.offset0,0x4
	.type		.nv.reservedSmem.cap,@object
	.size		.nv.reservedSmem.cap,0x4
